//
// Generated by NVIDIA NVVM Compiler
//
// Compiler Build ID: CL-36424714
// Cuda compilation tools, release 13.0, V13.0.88
// Based on NVVM 20.0.0
//

.version 9.0
.target sm_100
.address_size 64

	// .globl	_Z14compute_kernelPfii
.global .align 4 .b8 __cudart_i2opi_f[24] = {65, 144, 67, 60, 153, 149, 98, 219, 192, 221, 52, 245, 209, 87, 39, 252, 41, 21, 68, 78, 110, 131, 249, 162};

.visible .entry _Z14compute_kernelPfii(
	.param .u64 .ptr .align 1 _Z14compute_kernelPfii_param_0,
	.param .u32 _Z14compute_kernelPfii_param_1,
	.param .u32 _Z14compute_kernelPfii_param_2
)
{
	.local .align 4 .b8 	__local_depot0[28];
	.reg .b64 	%SP;
	.reg .b64 	%SPL;
	.reg .pred 	%p<20>;
	.reg .b32 	%r<90>;
	.reg .b32 	%f<66>;
	.reg .b64 	%rd<42>;
	.reg .b64 	%fd<5>;

	mov.u64 	%SPL, __local_depot0;
	ld.param.u64 	%rd14, [_Z14compute_kernelPfii_param_0];
	ld.param.u32 	%r33, [_Z14compute_kernelPfii_param_1];
	ld.param.u32 	%r32, [_Z14compute_kernelPfii_param_2];
	add.u64 	%rd1, %SPL, 0;
	add.u64 	%rd2, %SPL, 0;
	mov.u32 	%r34, %ctaid.x;
	mov.u32 	%r35, %ntid.x;
	mov.u32 	%r36, %tid.x;
	mad.lo.s32 	%r1, %r34, %r35, %r36;
	setp.ge.s32 	%p1, %r1, %r33;
	@%p1 bra 	$L__BB0_21;
	cvta.to.global.u64 	%rd17, %rd14;
	setp.lt.s32 	%p2, %r32, 1;
	mul.wide.s32 	%rd18, %r1, 4;
	add.s64 	%rd3, %rd17, %rd18;
	mov.f32 	%f65, 0f00000000;
	@%p2 bra 	$L__BB0_20;
	ld.global.f32 	%f22, [%rd3];
	mul.f32 	%f1, %f22, 0f3C23D70A;
	mul.f32 	%f2, %f22, 0f3CA3D70A;
	mov.f32 	%f65, 0f00000000;
	mov.b32 	%r81, 0;
	mov.u64 	%rd29, __cudart_i2opi_f;
$L__BB0_3:
	cvt.rn.f32.u32 	%f4, %r81;
	add.f32 	%f5, %f1, %f4;
	mul.f32 	%f23, %f5, 0f3F22F983;
	cvt.rni.s32.f32 	%r85, %f23;
	cvt.rn.f32.s32 	%f24, %r85;
	fma.rn.f32 	%f25, %f24, 0fBFC90FDA, %f5;
	fma.rn.f32 	%f26, %f24, 0fB3A22168, %f25;
	fma.rn.f32 	%f63, %f24, 0fA7C234C5, %f26;
	abs.f32 	%f7, %f5;
	setp.ltu.f32 	%p3, %f7, 0f47CE4780;
	@%p3 bra 	$L__BB0_11;
	setp.neu.f32 	%p4, %f7, 0f7F800000;
	@%p4 bra 	$L__BB0_6;
	mov.f32 	%f29, 0f00000000;
	mul.rn.f32 	%f63, %f5, %f29;
	mov.b32 	%r85, 0;
	bra.uni 	$L__BB0_11;
$L__BB0_6:
	mov.b32 	%r4, %f5;
	shl.b32 	%r39, %r4, 8;
	or.b32  	%r5, %r39, -2147483648;
	mov.b64 	%rd40, 0;
	mov.b32 	%r82, 0;
	mov.u64 	%rd38, %rd29;
	mov.u64 	%rd39, %rd2;
$L__BB0_7:
	.pragma "nounroll";
	ld.global.nc.u32 	%r40, [%rd38];
	mad.wide.u32 	%rd21, %r40, %r5, %rd40;
	shr.u64 	%rd40, %rd21, 32;
	st.local.u32 	[%rd39], %rd21;
	add.s32 	%r82, %r82, 1;
	add.s64 	%rd39, %rd39, 4;
	add.s64 	%rd38, %rd38, 4;
	setp.ne.s32 	%p5, %r82, 6;
	@%p5 bra 	$L__BB0_7;
	shr.u32 	%r41, %r4, 23;
	st.local.u32 	[%rd2+24], %rd40;
	and.b32  	%r8, %r41, 31;
	and.b32  	%r42, %r41, 224;
	add.s32 	%r43, %r42, -128;
	shr.u32 	%r44, %r43, 5;
	mul.wide.u32 	%rd22, %r44, 4;
	sub.s64 	%rd10, %rd2, %rd22;
	ld.local.u32 	%r83, [%rd10+24];
	ld.local.u32 	%r84, [%rd10+20];
	setp.eq.s32 	%p6, %r8, 0;
	@%p6 bra 	$L__BB0_10;
	shf.l.wrap.b32 	%r83, %r84, %r83, %r8;
	ld.local.u32 	%r45, [%rd10+16];
	shf.l.wrap.b32 	%r84, %r45, %r84, %r8;
$L__BB0_10:
	shr.u32 	%r46, %r83, 30;
	shf.l.wrap.b32 	%r47, %r84, %r83, 2;
	shl.b32 	%r48, %r84, 2;
	shr.u32 	%r49, %r47, 31;
	add.s32 	%r50, %r49, %r46;
	neg.s32 	%r51, %r50;
	setp.lt.s32 	%p7, %r4, 0;
	selp.b32 	%r85, %r51, %r50, %p7;
	xor.b32  	%r52, %r47, %r4;
	shr.s32 	%r53, %r47, 31;
	xor.b32  	%r54, %r53, %r47;
	xor.b32  	%r55, %r53, %r48;
	cvt.u64.u32 	%rd23, %r54;
	shl.b64 	%rd24, %rd23, 32;
	cvt.u64.u32 	%rd25, %r55;
	or.b64  	%rd26, %rd24, %rd25;
	cvt.rn.f64.s64 	%fd1, %rd26;
	mul.f64 	%fd2, %fd1, 0d3BF921FB54442D19;
	cvt.rn.f32.f64 	%f27, %fd2;
	neg.f32 	%f28, %f27;
	setp.lt.s32 	%p8, %r52, 0;
	selp.f32 	%f63, %f28, %f27, %p8;
$L__BB0_11:
	mul.rn.f32 	%f30, %f63, %f63;
	and.b32  	%r57, %r85, 1;
	setp.eq.b32 	%p9, %r57, 1;
	selp.f32 	%f31, 0f3F800000, %f63, %p9;
	fma.rn.f32 	%f32, %f30, %f31, 0f00000000;
	fma.rn.f32 	%f33, %f30, 0f37CBAC00, 0fBAB607ED;
	selp.f32 	%f34, %f33, 0fB94D4153, %p9;
	selp.f32 	%f35, 0f3D2AAABB, 0f3C0885E4, %p9;
	fma.rn.f32 	%f36, %f34, %f30, %f35;
	selp.f32 	%f37, 0fBEFFFFFF, 0fBE2AAAA8, %p9;
	fma.rn.f32 	%f38, %f36, %f30, %f37;
	fma.rn.f32 	%f39, %f38, %f32, %f31;
	and.b32  	%r58, %r85, 2;
	setp.eq.s32 	%p10, %r58, 0;
	mov.f32 	%f40, 0f00000000;
	sub.f32 	%f41, %f40, %f39;
	selp.f32 	%f11, %f39, %f41, %p10;
	add.f32 	%f12, %f2, %f4;
	mul.f32 	%f42, %f12, 0f3F22F983;
	cvt.rni.s32.f32 	%r89, %f42;
	cvt.rn.f32.s32 	%f43, %r89;
	fma.rn.f32 	%f44, %f43, 0fBFC90FDA, %f12;
	fma.rn.f32 	%f45, %f43, 0fB3A22168, %f44;
	fma.rn.f32 	%f64, %f43, 0fA7C234C5, %f45;
	abs.f32 	%f14, %f12;
	setp.ltu.f32 	%p11, %f14, 0f47CE4780;
	@%p11 bra 	$L__BB0_19;
	setp.neu.f32 	%p12, %f14, 0f7F800000;
	@%p12 bra 	$L__BB0_14;
	mov.f32 	%f48, 0f00000000;
	mul.rn.f32 	%f64, %f12, %f48;
	mov.b32 	%r89, 0;
	bra.uni 	$L__BB0_19;
$L__BB0_14:
	mov.b32 	%r18, %f12;
	shl.b32 	%r60, %r18, 8;
	or.b32  	%r19, %r60, -2147483648;
	mov.b64 	%rd41, 0;
	mov.b32 	%r86, 0;
$L__BB0_15:
	.pragma "nounroll";
	mul.wide.u32 	%rd28, %r86, 4;
	add.s64 	%rd30, %rd29, %rd28;
	ld.global.nc.u32 	%r61, [%rd30];
	mad.wide.u32 	%rd31, %r61, %r19, %rd41;
	shr.u64 	%rd41, %rd31, 32;
	add.s64 	%rd32, %rd1, %rd28;
	st.local.u32 	[%rd32], %rd31;
	add.s32 	%r86, %r86, 1;
	setp.ne.s32 	%p13, %r86, 6;
	@%p13 bra 	$L__BB0_15;
	shr.u32 	%r62, %r18, 23;
	st.local.u32 	[%rd1+24], %rd41;
	and.b32  	%r22, %r62, 31;
	and.b32  	%r63, %r62, 224;
	add.s32 	%r64, %r63, -128;
	shr.u32 	%r65, %r64, 5;
	mul.wide.u32 	%rd33, %r65, 4;
	sub.s64 	%rd13, %rd1, %rd33;
	ld.local.u32 	%r87, [%rd13+24];
	ld.local.u32 	%r88, [%rd13+20];
	setp.eq.s32 	%p14, %r22, 0;
	@%p14 bra 	$L__BB0_18;
	shf.l.wrap.b32 	%r87, %r88, %r87, %r22;
	ld.local.u32 	%r66, [%rd13+16];
	shf.l.wrap.b32 	%r88, %r66, %r88, %r22;
$L__BB0_18:
	shr.u32 	%r67, %r87, 30;
	shf.l.wrap.b32 	%r68, %r88, %r87, 2;
	shl.b32 	%r69, %r88, 2;
	shr.u32 	%r70, %r68, 31;
	add.s32 	%r71, %r70, %r67;
	neg.s32 	%r72, %r71;
	setp.lt.s32 	%p15, %r18, 0;
	selp.b32 	%r89, %r72, %r71, %p15;
	xor.b32  	%r73, %r68, %r18;
	shr.s32 	%r74, %r68, 31;
	xor.b32  	%r75, %r74, %r68;
	xor.b32  	%r76, %r74, %r69;
	cvt.u64.u32 	%rd34, %r75;
	shl.b64 	%rd35, %rd34, 32;
	cvt.u64.u32 	%rd36, %r76;
	or.b64  	%rd37, %rd35, %rd36;
	cvt.rn.f64.s64 	%fd3, %rd37;
	mul.f64 	%fd4, %fd3, 0d3BF921FB54442D19;
	cvt.rn.f32.f64 	%f46, %fd4;
	neg.f32 	%f47, %f46;
	setp.lt.s32 	%p16, %r73, 0;
	selp.f32 	%f64, %f47, %f46, %p16;
$L__BB0_19:
	add.s32 	%r78, %r89, 1;
	mul.rn.f32 	%f49, %f64, %f64;
	and.b32  	%r79, %r89, 1;
	setp.eq.b32 	%p17, %r79, 1;
	selp.f32 	%f50, %f64, 0f3F800000, %p17;
	fma.rn.f32 	%f51, %f49, %f50, 0f00000000;
	fma.rn.f32 	%f52, %f49, 0f37CBAC00, 0fBAB607ED;
	selp.f32 	%f53, 0fB94D4153, %f52, %p17;
	selp.f32 	%f54, 0f3C0885E4, 0f3D2AAABB, %p17;
	fma.rn.f32 	%f55, %f53, %f49, %f54;
	selp.f32 	%f56, 0fBE2AAAA8, 0fBEFFFFFF, %p17;
	fma.rn.f32 	%f57, %f55, %f49, %f56;
	fma.rn.f32 	%f58, %f57, %f51, %f50;
	and.b32  	%r80, %r78, 2;
	setp.eq.s32 	%p18, %r80, 0;
	mov.f32 	%f59, 0f00000000;
	sub.f32 	%f60, %f59, %f58;
	selp.f32 	%f61, %f58, %f60, %p18;
	fma.rn.f32 	%f65, %f11, %f61, %f65;
	add.s32 	%r81, %r81, 1;
	setp.ne.s32 	%p19, %r81, %r32;
	@%p19 bra 	$L__BB0_3;
$L__BB0_20:
	st.global.f32 	[%rd3], %f65;
$L__BB0_21:
	ret;

}


// ===== COMPILED SASS (sm_100) =====

	.target	sm_100

	.elftype	@"ET_EXEC"


//--------------------- .note.nv.tkinfo           --------------------------
	.section	.note.nv.tkinfo,"",@"SHT_NOTE"
	.sectionflags	@"SHF_NOTE_NV_TKINFO"
	.tkinfo
        /*0018*/ 	.word	0x00000002
        /*0030*/ 	.string	""
        /*0030*/ 	.string	"ptxas"
        /*0030*/ 	.string	"Cuda compilation tools, release 13.0, V13.0.88"
        /*0030*/ 	.string	"Build cuda_13.0.r13.0/compiler.36424714_0"
        /*0030*/ 	.string	"-arch sm_100 -m 64 "



//--------------------- .note.nv.cuinfo           --------------------------
	.section	.note.nv.cuinfo,"",@"SHT_NOTE"
	.sectionflags	@"SHF_NOTE_NV_CUINFO"
        /*0018*/ 	.short	0x0002
        /*001a*/ 	.short	0x0064
        /*001c*/ 	.short	0x0082
	.zero		2


//--------------------- .nv.info                  --------------------------
	.section	.nv.info,"",@"SHT_CUDA_INFO"
	.align	4


	//----- nvinfo : EIATTR_REGCOUNT
	.align		4
        /*0000*/ 	.byte	0x04, 0x2f
        /*0002*/ 	.short	(.L_2 - .L_1)
	.align		4
.L_1:
        /*0004*/ 	.word	index@(_Z14compute_kernelPfii)
        /*0008*/ 	.word	0x0000001e


	//----- nvinfo : EIATTR_FRAME_SIZE
	.align		4
.L_2:
        /*000c*/ 	.byte	0x04, 0x11
        /*000e*/ 	.short	(.L_4 - .L_3)
	.align		4
.L_3:
        /*0010*/ 	.word	index@(_Z14compute_kernelPfii)
        /*0014*/ 	.word	0x00000000


	//----- nvinfo : EIATTR_MIN_STACK_SIZE
	.align		4
.L_4:
        /*0018*/ 	.byte	0x04, 0x12
        /*001a*/ 	.short	(.L_6 - .L_5)
	.align		4
.L_5:
        /*001c*/ 	.word	index@(_Z14compute_kernelPfii)
        /*0020*/ 	.word	0x00000000
.L_6:


//--------------------- .nv.compat                --------------------------
	.section	.nv.compat,"",@"SHT_CUDA_COMPAT_INFO"
	.align	4
        /*0000*/ 	.byte	0x02, 0x09, 0x00, 0x00, 0x02, 0x02, 0x01, 0x00, 0x02, 0x05, 0x05, 0x00, 0x03, 0x07, 0x01, 0x01
        /*0010*/ 	.byte	0x02, 0x03, 0x00, 0x00, 0x02, 0x06, 0x01, 0x00, 0x04, 0x0b, 0x08, 0x00, 0x01, 0x00, 0x00, 0x00
        /*0020*/ 	.byte	0x00, 0x00, 0x00, 0x00


//--------------------- .nv.info._Z14compute_kernelPfii --------------------------
	.section	.nv.info._Z14compute_kernelPfii,"",@"SHT_CUDA_INFO"
	.sectionflags	@""
	.align	4


	//----- nvinfo : EIATTR_CUDA_API_VERSION
	.align		4
        /*0000*/ 	.byte	0x04, 0x37
        /*0002*/ 	.short	(.L_8 - .L_7)
.L_7:
        /*0004*/ 	.word	0x00000082


	//----- nvinfo : EIATTR_KPARAM_INFO
	.align		4
.L_8:
        /*0008*/ 	.byte	0x04, 0x17
        /*000a*/ 	.short	(.L_10 - .L_9)
.L_9:
        /*000c*/ 	.word	0x00000000
        /*0010*/ 	.short	0x0002
        /*0012*/ 	.short	0x000c
        /*0014*/ 	.byte	0x00, 0xf0, 0x11, 0x00


	//----- nvinfo : EIATTR_KPARAM_INFO
	.align		4
.L_10:
        /*0018*/ 	.byte	0x04, 0x17
        /*001a*/ 	.short	(.L_12 - .L_11)
.L_11:
        /*001c*/ 	.word	0x00000000
        /*0020*/ 	.short	0x0001
        /*0022*/ 	.short	0x0008
        /*0024*/ 	.byte	0x00, 0xf0, 0x11, 0x00


	//----- nvinfo : EIATTR_KPARAM_INFO
	.align		4
.L_12:
        /*0028*/ 	.byte	0x04, 0x17
        /*002a*/ 	.short	(.L_14 - .L_13)
.L_13:
        /*002c*/ 	.word	0x00000000
        /*0030*/ 	.short	0x0000
        /*0032*/ 	.short	0x0000
        /*0034*/ 	.byte	0x00, 0xf5, 0x21, 0x00


	//----- nvinfo : EIATTR_SPARSE_MMA_MASK
	.align		4
.L_14:
        /*0038*/ 	.byte	0x03, 0x50
        /*003a*/ 	.short	0x0000


	//----- nvinfo : EIATTR_MAXREG_COUNT
	.align		4
        /*003c*/ 	.byte	0x03, 0x1b
        /*003e*/ 	.short	0x00ff


	//----- nvinfo : EIATTR_MERCURY_ISA_VERSION
	.align		4
        /*0040*/ 	.byte	0x03, 0x5f
        /*0042*/ 	.short	0x0101


	//----- nvinfo : EIATTR_VRC_CTA_INIT_COUNT
	.align		4
        /*0044*/ 	.byte	0x02, 0x4a
	.zero		1
	.zero		1


	//----- nvinfo : EIATTR_EXIT_INSTR_OFFSETS
	.align		4
        /*0048*/ 	.byte	0x04, 0x1c
        /*004a*/ 	.short	(.L_16 - .L_15)


	//   ....[0]....
.L_15:
        /*004c*/ 	.word	0x00000070


	//   ....[1]....
        /*0050*/ 	.word	0x00001090


	//----- nvinfo : EIATTR_CRS_STACK_SIZE
	.align		4
.L_16:
        /*0054*/ 	.byte	0x04, 0x1e
        /*0056*/ 	.short	(.L_18 - .L_17)
.L_17:
        /*0058*/ 	.word	0x00000000


	//----- nvinfo : EIATTR_CBANK_PARAM_SIZE
	.align		4
.L_18:
        /*005c*/ 	.byte	0x03, 0x19
        /*005e*/ 	.short	0x0010


	//----- nvinfo : EIATTR_PARAM_CBANK
	.align		4
        /*0060*/ 	.byte	0x04, 0x0a
        /*0062*/ 	.short	(.L_20 - .L_19)
	.align		4
.L_19:
        /*0064*/ 	.word	index@(.nv.constant0._Z14compute_kernelPfii)
        /*0068*/ 	.short	0x0380
        /*006a*/ 	.short	0x0010


	//----- nvinfo : EIATTR_SW_WAR
	.align		4
.L_20:
        /*006c*/ 	.byte	0x04, 0x36
        /*006e*/ 	.short	(.L_22 - .L_21)
.L_21:
        /*0070*/ 	.word	0x00000008
.L_22:


//--------------------- .nv.callgraph             --------------------------
	.section	.nv.callgraph,"",@"SHT_CUDA_CALLGRAPH"
	.align	4
	.sectionentsize	8
	.align		4
        /*0000*/ 	.word	0x00000000
	.align		4
        /*0004*/ 	.word	0xffffffff
	.align		4
        /*0008*/ 	.word	0x00000000
	.align		4
        /*000c*/ 	.word	0xfffffffe
	.align		4
        /*0010*/ 	.word	0x00000000
	.align		4
        /*0014*/ 	.word	0xfffffffd
	.align		4
        /*0018*/ 	.word	0x00000000
	.align		4
        /*001c*/ 	.word	0xfffffffc


//--------------------- .nv.constant4             --------------------------
	.section	.nv.constant4,"a",@progbits
	.align	8
	.align		8
.nv.constant4:
        /*0000*/ 	.dword	__cudart_i2opi_f


//--------------------- .text._Z14compute_kernelPfii --------------------------
	.section	.text._Z14compute_kernelPfii,"ax",@progbits
	.align	128
        .global         _Z14compute_kernelPfii
        .type           _Z14compute_kernelPfii,@function
        .size           _Z14compute_kernelPfii,(.L_x_13 - _Z14compute_kernelPfii)
        .other          _Z14compute_kernelPfii,@"STO_CUDA_ENTRY STV_DEFAULT"
_Z14compute_kernelPfii:
.text._Z14compute_kernelPfii:
[----:B------:R-:W-:Y:S01]  /*0000*/  LDC R1, c[0x0][0x37c] ;  /* 0x0000df00ff017b82 */ /* 0x000fe20000000800 */
[----:B------:R-:W0:Y:S07]  /*0010*/  S2R R0, SR_TID.X ;  /* 0x0000000000007919 */ /* 0x000e2e0000002100 */
[----:B------:R-:W0:Y:S01]  /*0020*/  S2UR UR4, SR_CTAID.X ;  /* 0x00000000000479c3 */ /* 0x000e220000002500 */
[----:B------:R-:W1:Y:S07]  /*0030*/  LDCU UR5, c[0x0][0x388] ;  /* 0x00007100ff0577ac */ /* 0x000e6e0008000800 */
[----:B------:R-:W0:Y:S02]  /*0040*/  LDC R5, c[0x0][0x360] ;  /* 0x0000d800ff057b82 */ /* 0x000e240000000800 */
[----:B0-----:R-:W-:-:S05]  /*0050*/  IMAD R5, R5, UR4, R0 ;  /* 0x0000000405057c24 */ /* 0x001fca000f8e0200 */
[----:B-1----:R-:W-:-:S13]  /*0060*/  ISETP.GE.AND P0, PT, R5, UR5, PT ;  /* 0x0000000505007c0c */ /* 0x002fda000bf06270 */
[----:B------:R-:W-:Y:S05]  /*0070*/  @P0 EXIT ;  /* 0x000000000000094d */ /* 0x000fea0003800000 */
[----:B------:R-:W0:Y:S01]  /*0080*/  LDCU UR4, c[0x0][0x38c] ;  /* 0x00007180ff0477ac */ /* 0x000e220008000800 */
[----:B------:R-:W1:Y:S01]  /*0090*/  LDC.64 R2, c[0x0][0x380] ;  /* 0x0000e000ff027b82 */ /* 0x000e620000000a00 */
[----:B------:R-:W-:Y:S01]  /*00a0*/  IMAD.MOV.U32 R11, RZ, RZ, RZ ;  /* 0x000000ffff0b7224 */ /* 0x000fe200078e00ff */
[----:B------:R-:W2:Y:S01]  /*00b0*/  LDCU.64 UR8, c[0x0][0x358] ;  /* 0x00006b00ff0877ac */ /* 0x000ea20008000a00 */
[----:B0-----:R-:W-:Y:S01]  /*00c0*/  UISETP.GE.AND UP0, UPT, UR4, 0x1, UPT ;  /* 0x000000010400788c */ /* 0x001fe2000bf06270 */
[----:B-1----:R-:W-:-:S08]  /*00d0*/  IMAD.WIDE R2, R5, 0x4, R2 ;  /* 0x0000000405027825 */ /* 0x002fd000078e0202 */
[----:B--2---:R-:W-:Y:S05]  /*00e0*/  BRA.U !UP0, `(.L_x_0) ;  /* 0x0000000d08e47547 */ /* 0x004fea000b800000 */
[----:B------:R0:W5:Y:S01]  /*00f0*/  LDG.E R10, desc[UR8][R2.64] ;  /* 0x00000008020a7981 */ /* 0x000162000c1e1900 */
[----:B------:R-:W-:Y:S01]  /*0100*/  IMAD.MOV.U32 R11, RZ, RZ, RZ ;  /* 0x000000ffff0b7224 */ /* 0x000fe200078e00ff */
[----:B------:R-:W-:-:S06]  /*0110*/  UMOV UR4, URZ ;  /* 0x000000ff00047c82 */ /* 0x000fcc0008000000 */
.L_x_11:
[----:B------:R-:W-:Y:S01]  /*0120*/  I2FP.F32.U32 R17, UR4 ;  /* 0x0000000400117c45 */ /* 0x000fe20008201000 */
[----:B------:R-:W-:Y:S04]  /*0130*/  BSSY.RECONVERGENT B0, `(.L_x_1) ;  /* 0x0000069000007945 */ /* 0x000fe80003800200 */
[----:B-----5:R-:W-:-:S04]  /*0140*/  FFMA R0, R10, 0.0099999997764825820923, R17 ;  /* 0x3c23d70a0a007823 */ /* 0x020fc80000000011 */
[C---:B------:R-:W-:Y:S01]  /*0150*/  FMUL R6, R0.reuse, 0.63661974668502807617 ;  /* 0x3f22f98300067820 */ /* 0x040fe20000400000 */
[----:B------:R-:W-:-:S05]  /*0160*/  FSETP.GE.AND P0, PT, |R0|, 105615, PT ;  /* 0x47ce47800000780b */ /* 0x000fca0003f06200 */
[----:B------:R-:W1:Y:S02]  /*0170*/  F2I.NTZ R6, R6 ;  /* 0x0000000600067305 */ /* 0x000e640000203100 */
[----:B-1----:R-:W-:-:S05]  /*0180*/  I2FP.F32.S32 R5, R6 ;  /* 0x0000000600057245 */ /* 0x002fca0000201400 */
[----:B------:R-:W-:-:S04]  /*0190*/  FFMA R4, R5, -1.5707962512969970703, R0 ;  /* 0xbfc90fda05047823 */ /* 0x000fc80000000000 */
[----:B------:R-:W-:-:S04]  /*01a0*/  FFMA R4, R5, -7.5497894158615963534e-08, R4 ;  /* 0xb3a2216805047823 */ /* 0x000fc80000000004 */
[----:B------:R-:W-:Y:S01]  /*01b0*/  FFMA R4, R5, -5.3903029534742383927e-15, R4 ;  /* 0xa7c234c505047823 */ /* 0x000fe20000000004 */
[----:B------:R-:W-:Y:S06]  /*01c0*/  @!P0 BRA `(.L_x_2) ;  /* 0x00000004007c8947 */ /* 0x000fec0003800000 */
[----:B------:R-:W-:-:S13]  /*01d0*/  FSETP.NEU.AND P0, PT, |R0|, +INF , PT ;  /* 0x7f8000000000780b */ /* 0x000fda0003f0d200 */
[----:B------:R-:W-:Y:S01]  /*01e0*/  @!P0 FMUL R4, RZ, R0 ;  /* 0x00000000ff048220 */ /* 0x000fe20000400000 */
[----:B------:R-:W-:Y:S01]  /*01f0*/  @!P0 IMAD.MOV.U32 R6, RZ, RZ, RZ ;  /* 0x000000ffff068224 */ /* 0x000fe200078e00ff */
[----:B------:R-:W-:Y:S06]  /*0200*/  @!P0 BRA `(.L_x_2) ;  /* 0x00000004006c8947 */ /* 0x000fec0003800000 */
[----:B------:R-:W-:Y:S01]  /*0210*/  IMAD.SHL.U32 R5, R0, 0x100, RZ ;  /* 0x0000010000057824 */ /* 0x000fe200078e00ff */
[----:B------:R-:W1:Y:S01]  /*0220*/  LDCU.64 UR10, c[0x4][URZ] ;  /* 0x01000000ff0a77ac */ /* 0x000e620008000a00 */
[----:B------:R-:W-:Y:S02]  /*0230*/  IMAD.MOV.U32 R4, RZ, RZ, RZ ;  /* 0x000000ffff047224 */ /* 0x000fe400078e00ff */
[----:B------:R-:W-:Y:S01]  /*0240*/  IMAD.MOV.U32 R14, RZ, RZ, RZ ;  /* 0x000000ffff0e7224 */ /* 0x000fe200078e00ff */
[----:B------:R-:W-:Y:S01]  /*0250*/  LOP3.LUT R13, R5, 0x80000000, RZ, 0xfc, !PT ;  /* 0x80000000050d7812 */ /* 0x000fe200078efcff */
[----:B------:R-:W-:Y:S01]  /*0260*/  UMOV UR6, URZ ;  /* 0x000000ff00067c82 */ /* 0x000fe20008000000 */
[----:B------:R-:W-:-:S05]  /*0270*/  UMOV UR5, URZ ;  /* 0x000000ff00057c82 */ /* 0x000fca0008000000 */
.L_x_3:
[----:B-1----:R-:W-:Y:S01]  /*0280*/  MOV R8, UR10 ;  /* 0x0000000a00087c02 */ /* 0x002fe20008000f00 */
[----:B------:R-:W-:-:S05]  /*0290*/  IMAD.U32 R9, RZ, RZ, UR11 ;  /* 0x0000000bff097e24 */ /* 0x000fca000f8e00ff */
[----:B------:R-:W2:Y:S01]  /*02a0*/  LDG.E.CONSTANT R6, desc[UR8][R8.64] ;  /* 0x0000000808067981 */ /* 0x000ea2000c1e9900 */
[----:B------:R-:W-:Y:S01]  /*02b0*/  UIADD3 UR5, UPT, UPT, UR5, 0x1, URZ ;  /* 0x0000000105057890 */ /* 0x000fe2000fffe0ff */
[C---:B------:R-:W-:Y:S01]  /*02c0*/  ISETP.EQ.AND P0, PT, R14.reuse, RZ, PT ;  /* 0x000000ff0e00720c */ /* 0x040fe20003f02270 */
[----:B------:R-:W-:Y:S01]  /*02d0*/  UIADD3 UR10, UP1, UPT, UR10, 0x4, URZ ;  /* 0x000000040a0a7890 */ /* 0x000fe2000ff3e0ff */
[C---:B------:R-:W-:Y:S01]  /*02e0*/  ISETP.EQ.AND P1, PT, R14.reuse, 0x4, PT ;  /* 0x000000040e00780c */ /* 0x040fe20003f22270 */
[----:B------:R-:W-:Y:S01]  /*02f0*/  UISETP.NE.AND UP0, UPT, UR5, 0x6, UPT ;  /* 0x000000060500788c */ /* 0x000fe2000bf05270 */
[C---:B------:R-:W-:Y:S01]  /*0300*/  ISETP.EQ.AND P2, PT, R14.reuse, 0x8, PT ;  /* 0x000000080e00780c */ /* 0x040fe20003f42270 */
[----:B------:R-:W-:Y:S01]  /*0310*/  UIADD3.X UR11, UPT, UPT, URZ, UR11, URZ, UP1, !UPT ;  /* 0x0000000bff0b7290 */ /* 0x000fe20008ffe4ff */
[C---:B------:R-:W-:Y:S02]  /*0320*/  ISETP.EQ.AND P3, PT, R14.reuse, 0xc, PT ;  /* 0x0000000c0e00780c */ /* 0x040fe40003f62270 */
[----:B------:R-:W-:-:S02]  /*0330*/  ISETP.EQ.AND P4, PT, R14, 0x10, PT ;  /* 0x000000100e00780c */ /* 0x000fc40003f82270 */
[C---:B------:R-:W-:Y:S01]  /*0340*/  ISETP.EQ.AND P5, PT, R14.reuse, 0x14, PT ;  /* 0x000000140e00780c */ /* 0x040fe20003fa2270 */
[----:B------:R-:W-:Y:S02]  /*0350*/  VIADD R14, R14, 0x4 ;  /* 0x000000040e0e7836 */ /* 0x000fe40000000000 */
[----:B--2---:R-:W-:-:S03]  /*0360*/  IMAD.WIDE.U32 R6, R6, R13, RZ ;  /* 0x0000000d06067225 */ /* 0x004fc600078e00ff */
[----:B------:R-:W-:-:S04]  /*0370*/  IADD3 R5, P6, PT, R6, R4, RZ ;  /* 0x0000000406057210 */ /* 0x000fc80007fde0ff */
[----:B------:R-:W-:Y:S01]  /*0380*/  IADD3.X R4, PT, PT, R7, UR6, RZ, P6, !PT ;  /* 0x0000000607047c10 */ /* 0x000fe2000b7fe4ff */
[--C-:B------:R-:W-:Y:S02]  /*0390*/  @P0 IMAD.MOV.U32 R12, RZ, RZ, R5.reuse ;  /* 0x000000ffff0c0224 */ /* 0x100fe400078e0005 */
[----:B------:R-:W-:Y:S01]  /*03a0*/  @P5 MOV R22, R5 ;  /* 0x0000000500165202 */ /* 0x000fe20000000f00 */
[--C-:B------:R-:W-:Y:S02]  /*03b0*/  @P1 IMAD.MOV.U32 R18, RZ, RZ, R5.reuse ;  /* 0x000000ffff121224 */ /* 0x100fe400078e0005 */
[--C-:B------:R-:W-:Y:S02]  /*03c0*/  @P2 IMAD.MOV.U32 R19, RZ, RZ, R5.reuse ;  /* 0x000000ffff132224 */ /* 0x100fe400078e0005 */
[--C-:B------:R-:W-:Y:S02]  /*03d0*/  @P3 IMAD.MOV.U32 R20, RZ, RZ, R5.reuse ;  /* 0x000000ffff143224 */ /* 0x100fe400078e0005 */
[----:B------:R-:W-:Y:S01]  /*03e0*/  @P4 IMAD.MOV.U32 R21, RZ, RZ, R5 ;  /* 0x000000ffff154224 */ /* 0x000fe200078e0005 */
[----:B------:R-:W-:Y:S06]  /*03f0*/  BRA.U UP0, `(.L_x_3) ;  /* 0xfffffffd00a07547 */ /* 0x000fec000b83ffff */
[----:B------:R-:W-:Y:S01]  /*0400*/  SHF.R.U32.HI R5, RZ, 0x17, R0 ;  /* 0x00000017ff057819 */ /* 0x000fe20000011600 */
[----:B------:R-:W-:Y:S03]  /*0410*/  BSSY.RECONVERGENT B1, `(.L_x_4) ;  /* 0x0000028000017945 */ /* 0x000fe60003800200 */
[C---:B------:R-:W-:Y:S02]  /*0420*/  LOP3.LUT R6, R5.reuse, 0xe0, RZ, 0xc0, !PT ;  /* 0x000000e005067812 */ /* 0x040fe400078ec0ff */
[----:B------:R-:W-:-:S03]  /*0430*/  LOP3.LUT P6, RZ, R5, 0x1f, RZ, 0xc0, !PT ;  /* 0x0000001f05ff7812 */ /* 0x000fc600078cc0ff */
[----:B------:R-:W-:-:S05]  /*0440*/  VIADD R6, R6, 0xffffff80 ;  /* 0xffffff8006067836 */ /* 0x000fca0000000000 */
[----:B------:R-:W-:-:S05]  /*0450*/  SHF.R.U32.HI R6, RZ, 0x5, R6 ;  /* 0x00000005ff067819 */ /* 0x000fca0000011606 */
[----:B------:R-:W-:-:S05]  /*0460*/  IMAD.U32 R9, R6, -0x4, RZ ;  /* 0xfffffffc06097824 */ /* 0x000fca00078e00ff */
[C---:B------:R-:W-:Y:S02]  /*0470*/  ISETP.EQ.AND P3, PT, R9.reuse, -0x18, PT ;  /* 0xffffffe80900780c */ /* 0x040fe40003f62270 */
[C---:B------:R-:W-:Y:S02]  /*0480*/  ISETP.EQ.AND P4, PT, R9.reuse, -0x14, PT ;  /* 0xffffffec0900780c */ /* 0x040fe40003f82270 */
[C---:B------:R-:W-:Y:S02]  /*0490*/  ISETP.EQ.AND P2, PT, R9.reuse, -0x10, PT ;  /* 0xfffffff00900780c */ /* 0x040fe40003f42270 */
[C---:B------:R-:W-:Y:S02]  /*04a0*/  ISETP.EQ.AND P1, PT, R9.reuse, -0xc, PT ;  /* 0xfffffff40900780c */ /* 0x040fe40003f22270 */
[C---:B------:R-:W-:Y:S02]  /*04b0*/  ISETP.EQ.AND P0, PT, R9.reuse, -0x8, PT ;  /* 0xfffffff80900780c */ /* 0x040fe40003f02270 */
[----:B------:R-:W-:-:S03]  /*04c0*/  ISETP.EQ.AND P5, PT, R9, RZ, PT ;  /* 0x000000ff0900720c */ /* 0x000fc60003fa2270 */
[--C-:B------:R-:W-:Y:S01]  /*04d0*/  @P3 IMAD.MOV.U32 R6, RZ, RZ, R12.reuse ;  /* 0x000000ffff063224 */ /* 0x100fe200078e000c */
[C---:B------:R-:W-:Y:S01]  /*04e0*/  ISETP.EQ.AND P3, PT, R9.reuse, -0x4, PT ;  /* 0xfffffffc0900780c */ /* 0x040fe20003f62270 */
[----:B------:R-:W-:Y:S02]  /*04f0*/  @P4 IMAD.MOV.U32 R7, RZ, RZ, R12 ;  /* 0x000000ffff074224 */ /* 0x000fe400078e000c */
[----:B------:R-:W-:Y:S01]  /*0500*/  @P4 IMAD.MOV.U32 R6, RZ, RZ, R18 ;  /* 0x000000ffff064224 */ /* 0x000fe200078e0012 */
[----:B------:R-:W-:Y:S01]  /*0510*/  ISETP.EQ.AND P4, PT, R9, 0x4, PT ;  /* 0x000000040900780c */ /* 0x000fe20003f82270 */
[--C-:B------:R-:W-:Y:S01]  /*0520*/  @P2 IMAD.MOV.U32 R6, RZ, RZ, R19.reuse ;  /* 0x000000ffff062224 */ /* 0x100fe200078e0013 */
[----:B------:R-:W-:Y:S01]  /*0530*/  @P2 MOV R7, R18 ;  /* 0x0000001200072202 */ /* 0x000fe20000000f00 */
[----:B------:R-:W-:Y:S02]  /*0540*/  @P1 IMAD.MOV.U32 R7, RZ, RZ, R19 ;  /* 0x000000ffff071224 */ /* 0x000fe400078e0013 */
[----:B------:R-:W-:-:S02]  /*0550*/  @P1 IMAD.MOV.U32 R6, RZ, RZ, R20 ;  /* 0x000000ffff061224 */ /* 0x000fc400078e0014 */
[----:B------:R-:W-:Y:S02]  /*0560*/  @P0 IMAD.MOV.U32 R7, RZ, RZ, R20 ;  /* 0x000000ffff070224 */ /* 0x000fe400078e0014 */
[--C-:B------:R-:W-:Y:S01]  /*0570*/  @P0 IMAD.MOV.U32 R6, RZ, RZ, R21.reuse ;  /* 0x000000ffff060224 */ /* 0x100fe200078e0015 */
[----:B------:R-:W-:Y:S01]  /*0580*/  @P3 MOV R6, R22 ;  /* 0x0000001600063202 */ /* 0x000fe20000000f00 */
[----:B------:R-:W-:Y:S02]  /*0590*/  @P3 IMAD.MOV.U32 R7, RZ, RZ, R21 ;  /* 0x000000ffff073224 */ /* 0x000fe400078e0015 */
[----:B------:R-:W-:Y:S02]  /*05a0*/  @P5 IMAD.MOV.U32 R7, RZ, RZ, R22 ;  /* 0x000000ffff075224 */ /* 0x000fe400078e0016 */
[--C-:B------:R-:W-:Y:S02]  /*05b0*/  @P5 IMAD.MOV.U32 R6, RZ, RZ, R4.reuse ;  /* 0x000000ffff065224 */ /* 0x100fe400078e0004 */
[----:B------:R-:W-:Y:S01]  /*05c0*/  @P4 IMAD.MOV.U32 R7, RZ, RZ, R4 ;  /* 0x000000ffff074224 */ /* 0x000fe200078e0004 */
[----:B------:R-:W-:Y:S06]  /*05d0*/  @!P6 BRA `(.L_x_5) ;  /* 0x00000000002ce947 */ /* 0x000fec0003800000 */
[----:B------:R-:W-:Y:S01]  /*05e0*/  @P2 IMAD.MOV.U32 R8, RZ, RZ, R12 ;  /* 0x000000ffff082224 */ /* 0x000fe200078e000c */
[----:B------:R-:W-:Y:S01]  /*05f0*/  LOP3.LUT R5, R5, 0x1f, RZ, 0xc0, !PT ;  /* 0x0000001f05057812 */ /* 0x000fe200078ec0ff */
[----:B------:R-:W-:Y:S02]  /*0600*/  @P1 IMAD.MOV.U32 R8, RZ, RZ, R18 ;  /* 0x000000ffff081224 */ /* 0x000fe400078e0012 */
[----:B------:R-:W-:Y:S01]  /*0610*/  @P0 IMAD.MOV.U32 R8, RZ, RZ, R19 ;  /* 0x000000ffff080224 */ /* 0x000fe200078e0013 */
[----:B------:R-:W-:Y:S02]  /*0620*/  ISETP.EQ.AND P0, PT, R9, 0x8, PT ;  /* 0x000000080900780c */ /* 0x000fe40003f02270 */
[----:B------:R-:W-:Y:S01]  /*0630*/  @P3 MOV R8, R20 ;  /* 0x0000001400083202 */ /* 0x000fe20000000f00 */
[----:B------:R-:W-:Y:S01]  /*0640*/  @P5 IMAD.MOV.U32 R8, RZ, RZ, R21 ;  /* 0x000000ffff085224 */ /* 0x000fe200078e0015 */
[----:B------:R-:W-:Y:S01]  /*0650*/  SHF.L.W.U32.HI R6, R7, R5, R6 ;  /* 0x0000000507067219 */ /* 0x000fe20000010e06 */
[----:B------:R-:W-:-:S08]  /*0660*/  @P4 IMAD.MOV.U32 R8, RZ, RZ, R22 ;  /* 0x000000ffff084224 */ /* 0x000fd000078e0016 */
[----:B------:R-:W-:-:S05]  /*0670*/  @P0 IMAD.MOV.U32 R8, RZ, RZ, R4 ;  /* 0x000000ffff080224 */ /* 0x000fca00078e0004 */
[----:B------:R-:W-:-:S07]  /*0680*/  SHF.L.W.U32.HI R7, R8, R5, R7 ;  /* 0x0000000508077219 */ /* 0x000fce0000010e07 */
.L_x_5:
[----:B------:R-:W-:Y:S05]  /*0690*/  BSYNC.RECONVERGENT B1 ;  /* 0x0000000000017941 */ /* 0x000fea0003800200 */
.L_x_4:
[C---:B------:R-:W-:Y:S01]  /*06a0*/  SHF.L.W.U32.HI R13, R7.reuse, 0x2, R6 ;  /* 0x00000002070d7819 */ /* 0x040fe20000010e06 */
[----:B------:R-:W-:Y:S01]  /*06b0*/  IMAD.SHL.U32 R4, R7, 0x4, RZ ;  /* 0x0000000407047824 */ /* 0x000fe200078e00ff */
[----:B------:R-:W-:Y:S01]  /*06c0*/  UMOV UR6, 0x54442d19 ;  /* 0x54442d1900067882 */ /* 0x000fe20000000000 */
[----:B------:R-:W-:Y:S01]  /*06d0*/  UMOV UR7, 0x3bf921fb ;  /* 0x3bf921fb00077882 */ /* 0x000fe20000000000 */
[----:B------:R-:W-:Y:S02]  /*06e0*/  SHF.R.S32.HI R5, RZ, 0x1f, R13 ;  /* 0x0000001fff057819 */ /* 0x000fe4000001140d */
[----:B------:R-:W-:Y:S02]  /*06f0*/  ISETP.GE.AND P0, PT, R0, RZ, PT ;  /* 0x000000ff0000720c */ /* 0x000fe40003f06270 */
[C---:B------:R-:W-:Y:S02]  /*0700*/  LOP3.LUT R4, R5.reuse, R4, RZ, 0x3c, !PT ;  /* 0x0000000405047212 */ /* 0x040fe400078e3cff */
[----:B------:R-:W-:-:S02]  /*0710*/  LOP3.LUT R5, R5, R13, RZ, 0x3c, !PT ;  /* 0x0000000d05057212 */ /* 0x000fc400078e3cff */
[----:B------:R-:W-:Y:S02]  /*0720*/  SHF.R.U32.HI R6, RZ, 0x1e, R6 ;  /* 0x0000001eff067819 */ /* 0x000fe40000011606 */
[C---:B------:R-:W-:Y:S02]  /*0730*/  LOP3.LUT R0, R13.reuse, R0, RZ, 0x3c, !PT ;  /* 0x000000000d007212 */ /* 0x040fe400078e3cff */
[----:B------:R-:W1:Y:S01]  /*0740*/  I2F.F64.S64 R4, R4 ;  /* 0x0000000400047312 */ /* 0x000e620000301c00 */
[----:B------:R-:W-:Y:S02]  /*0750*/  LEA.HI R6, R13, R6, RZ, 0x1 ;  /* 0x000000060d067211 */ /* 0x000fe400078f08ff */
[----:B------:R-:W-:-:S03]  /*0760*/  ISETP.GE.AND P1, PT, R0, RZ, PT ;  /* 0x000000ff0000720c */ /* 0x000fc60003f26270 */
[----:B------:R-:W-:-:S04]  /*0770*/  IMAD.MOV R0, RZ, RZ, -R6 ;  /* 0x000000ffff007224 */ /* 0x000fc800078e0a06 */
[----:B------:R-:W-:Y:S01]  /*0780*/  @!P0 IMAD.MOV.U32 R6, RZ, RZ, R0 ;  /* 0x000000ffff068224 */ /* 0x000fe200078e0000 */
[----:B-1----:R-:W-:-:S10]  /*0790*/  DMUL R8, R4, UR6 ;  /* 0x0000000604087c28 */ /* 0x002fd40008000000 */
[----:B------:R-:W1:Y:S02]  /*07a0*/  F2F.F32.F64 R8, R8 ;  /* 0x0000000800087310 */ /* 0x000e640000301000 */
[----:B-1----:R-:W-:-:S07]  /*07b0*/  FSEL R4, -R8, R8, !P1 ;  /* 0x0000000808047208 */ /* 0x002fce0004800100 */
.L_x_2:
[----:B------:R-:W-:Y:S05]  /*07c0*/  BSYNC.RECONVERGENT B0 ;  /* 0x0000000000007941 */ /* 0x000fea0003800200 */
.L_x_1:
[----:B------:R-:W-:Y:S01]  /*07d0*/  FFMA R17, R10, 0.019999999552965164185, R17 ;  /* 0x3ca3d70a0a117823 */ /* 0x000fe20000000011 */
[----:B------:R-:W-:Y:S01]  /*07e0*/  MOV R16, 0x37cbac00 ;  /* 0x37cbac0000107802 */ /* 0x000fe20000000f00 */
[----:B------:R-:W-:Y:S01]  /*07f0*/  FMUL R5, R4, R4 ;  /* 0x0000000404057220 */ /* 0x000fe20000400000 */
[C---:B------:R-:W-:Y:S01]  /*0800*/  LOP3.LUT R7, R6.reuse, 0x1, RZ, 0xc0, !PT ;  /* 0x0000000106077812 */ /* 0x040fe200078ec0ff */
[----:B------:R-:W-:Y:S01]  /*0810*/  FMUL R8, R17, 0.63661974668502807617 ;  /* 0x3f22f98311087820 */ /* 0x000fe20000400000 */
[----:B------:R-:W-:Y:S02]  /*0820*/  IMAD.MOV.U32 R15, RZ, RZ, 0x3d2aaabb ;  /* 0x3d2aaabbff0f7424 */ /* 0x000fe400078e00ff */
[----:B------:R-:W-:Y:S01]  /*0830*/  FFMA R0, R5, R16, -0.0013887860113754868507 ;  /* 0xbab607ed05007423 */ /* 0x000fe20000000010 */
[----:B------:R-:W-:Y:S01]  /*0840*/  ISETP.NE.U32.AND P0, PT, R7, 0x1, PT ;  /* 0x000000010700780c */ /* 0x000fe20003f05070 */
[----:B------:R-:W-:Y:S01]  /*0850*/  IMAD.MOV.U32 R13, RZ, RZ, 0x3effffff ;  /* 0x3effffffff0d7424 */ /* 0x000fe200078e00ff */
[----:B------:R-:W-:Y:S01]  /*0860*/  LOP3.LUT P1, RZ, R6, 0x2, RZ, 0xc0, !PT ;  /* 0x0000000206ff7812 */ /* 0x000fe2000782c0ff */
[----:B------:R-:W1:Y:S01]  /*0870*/  F2I.NTZ R8, R8 ;  /* 0x0000000800087305 */ /* 0x000e620000203100 */
[----:B------:R-:W-:Y:S01]  /*0880*/  FSEL R0, R0, -0.00019574658654164522886, !P0 ;  /* 0xb94d415300007808 */ /* 0x000fe20004000000 */
[----:B------:R-:W-:Y:S01]  /*0890*/  BSSY.RECONVERGENT B0, `(.L_x_6) ;  /* 0x000006a000007945 */ /* 0x000fe20003800200 */
[----:B------:R-:W-:-:S02]  /*08a0*/  FSEL R14, R15, 0.0083327032625675201416, !P0 ;  /* 0x3c0885e40f0e7808 */ /* 0x000fc40004000000 */
[----:B------:R-:W-:-:S03]  /*08b0*/  FSEL R6, -R13, -0.16666662693023681641, !P0 ;  /* 0xbe2aaaa80d067808 */ /* 0x000fc60004000100 */
[----:B------:R-:W-:Y:S01]  /*08c0*/  FFMA R14, R5, R0, R14 ;  /* 0x00000000050e7223 */ /* 0x000fe2000000000e */
[----:B------:R-:W-:Y:S02]  /*08d0*/  FSEL R0, R4, 1, P0 ;  /* 0x3f80000004007808 */ /* 0x000fe40000000000 */
[----:B------:R-:W-:Y:S01]  /*08e0*/  FSETP.GE.AND P0, PT, |R17|, 105615, PT ;  /* 0x47ce47801100780b */ /* 0x000fe20003f06200 */
[C---:B------:R-:W-:Y:S02]  /*08f0*/  FFMA R14, R5.reuse, R14, R6 ;  /* 0x0000000e050e7223 */ /* 0x040fe40000000006 */
[----:B------:R-:W-:Y:S01]  /*0900*/  FFMA R5, R5, R0, RZ ;  /* 0x0000000005057223 */ /* 0x000fe200000000ff */
[----:B-1----:R-:W-:-:S03]  /*0910*/  I2FP.F32.S32 R24, R8 ;  /* 0x0000000800187245 */ /* 0x002fc60000201400 */
[----:B------:R-:W-:Y:S02]  /*0920*/  FFMA R14, R5, R14, R0 ;  /* 0x0000000e050e7223 */ /* 0x000fe40000000000 */
[C---:B------:R-:W-:Y:S02]  /*0930*/  FFMA R7, R24.reuse, -1.5707962512969970703, R17 ;  /* 0xbfc90fda18077823 */ /* 0x040fe40000000011 */
[----:B------:R-:W-:Y:S02]  /*0940*/  @P1 FADD R14, RZ, -R14 ;  /* 0x8000000eff0e1221 */ /* 0x000fe40000000000 */
[----:B------:R-:W-:-:S04]  /*0950*/  FFMA R7, R24, -7.5497894158615963534e-08, R7 ;  /* 0xb3a2216818077823 */ /* 0x000fc80000000007 */
[----:B------:R-:W-:Y:S01]  /*0960*/  FFMA R0, R24, -5.3903029534742383927e-15, R7 ;  /* 0xa7c234c518007823 */ /* 0x000fe20000000007 */
[----:B------:R-:W-:Y:S06]  /*0970*/  @!P0 BRA `(.L_x_7) ;  /* 0x00000004006c8947 */ /* 0x000fec0003800000 */
[----:B------:R-:W-:-:S13]  /*0980*/  FSETP.NEU.AND P0, PT, |R17|, +INF , PT ;  /* 0x7f8000001100780b */ /* 0x000fda0003f0d200 */
[----:B------:R-:W-:Y:S01]  /*0990*/  @!P0 FMUL R0, RZ, R17 ;  /* 0x00000011ff008220 */ /* 0x000fe20000400000 */
[----:B------:R-:W-:Y:S01]  /*09a0*/  @!P0 IMAD.MOV.U32 R8, RZ, RZ, RZ ;  /* 0x000000ffff088224 */ /* 0x000fe200078e00ff */
[----:B------:R-:W-:Y:S06]  /*09b0*/  @!P0 BRA `(.L_x_7) ;  /* 0x00000004005c8947 */ /* 0x000fec0003800000 */
[----:B------:R-:W1:Y:S01]  /*09c0*/  LDC.64 R4, c[0x4][RZ] ;  /* 0x01000000ff047b82 */ /* 0x000e620000000a00 */
[----:B------:R-:W-:Y:S01]  /*09d0*/  IMAD.SHL.U32 R0, R17, 0x100, RZ ;  /* 0x0000010011007824 */ /* 0x000fe200078e00ff */
[----:B------:R-:W-:Y:S01]  /*09e0*/  UMOV UR5, URZ ;  /* 0x000000ff00057c82 */ /* 0x000fe20008000000 */
[----:B------:R-:W-:Y:S02]  /*09f0*/  IMAD.MOV.U32 R23, RZ, RZ, RZ ;  /* 0x000000ffff177224 */ /* 0x000fe400078e00ff */
[----:B------:R-:W-:Y:S01]  /*0a00*/  IMAD.MOV.U32 R25, RZ, RZ, RZ ;  /* 0x000000ffff197224 */ /* 0x000fe200078e00ff */
[----:B------:R-:W-:-:S07]  /*0a10*/  LOP3.LUT R27, R0, 0x80000000, RZ, 0xfc, !PT ;  /* 0x80000000001b7812 */ /* 0x000fce00078efcff */
.L_x_8:
[----:B-1----:R-:W-:-:S06]  /*0a20*/  IMAD.WIDE.U32 R6, R25, 0x4, R4 ;  /* 0x0000000419067825 */ /* 0x002fcc00078e0004 */
[----:B------:R-:W2:Y:S01]  /*0a30*/  LDG.E.CONSTANT R6, desc[UR8][R6.64] ;  /* 0x0000000806067981 */ /* 0x000ea2000c1e9900 */
[C---:B------:R-:W-:Y:S01]  /*0a40*/  SHF.L.U32 R0, R25.reuse, 0x2, RZ ;  /* 0x0000000219007819 */ /* 0x040fe200000006ff */
[----:B------:R-:W-:-:S03]  /*0a50*/  VIADD R25, R25, 0x1 ;  /* 0x0000000119197836 */ /* 0x000fc60000000000 */
[C---:B------:R-:W-:Y:S02]  /*0a60*/  ISETP.EQ.AND P0, PT, R0.reuse, RZ, PT ;  /* 0x000000ff0000720c */ /* 0x040fe40003f02270 */
[C---:B------:R-:W-:Y:S02]  /*0a70*/  ISETP.EQ.AND P5, PT, R0.reuse, 0x4, PT ;  /* 0x000000040000780c */ /* 0x040fe40003fa2270 */
[C---:B------:R-:W-:Y:S02]  /*0a80*/  ISETP.EQ.AND P4, PT, R0.reuse, 0x8, PT ;  /* 0x000000080000780c */ /* 0x040fe40003f82270 */
[C---:B------:R-:W-:Y:S02]  /*0a90*/  ISETP.EQ.AND P3, PT, R0.reuse, 0xc, PT ;  /* 0x0000000c0000780c */ /* 0x040fe40003f62270 */
[C---:B------:R-:W-:Y:S02]  /*0aa0*/  ISETP.EQ.AND P2, PT, R0.reuse, 0x10, PT ;  /* 0x000000100000780c */ /* 0x040fe40003f42270 */
[----:B------:R-:W-:Y:S01]  /*0ab0*/  ISETP.EQ.AND P1, PT, R0, 0x14, PT ;  /* 0x000000140000780c */ /* 0x000fe20003f22270 */
[----:B--2---:R-:W-:-:S03]  /*0ac0*/  IMAD.WIDE.U32 R8, R6, R27, RZ ;  /* 0x0000001b06087225 */ /* 0x004fc600078e00ff */
[----:B------:R-:W-:-:S04]  /*0ad0*/  IADD3 R0, P6, PT, R8, R23, RZ ;  /* 0x0000001708007210 */ /* 0x000fc80007fde0ff */
[----:B------:R-:W-:Y:S01]  /*0ae0*/  IADD3.X R23, PT, PT, R9, UR5, RZ, P6, !PT ;  /* 0x0000000509177c10 */ /* 0x000fe2000b7fe4ff */
[--C-:B------:R-:W-:Y:S01]  /*0af0*/  @P0 IMAD.MOV.U32 R12, RZ, RZ, R0.reuse ;  /* 0x000000ffff0c0224 */ /* 0x100fe200078e0000 */
[----:B------:R-:W-:Y:S01]  /*0b00*/  ISETP.NE.AND P6, PT, R25, 0x6, PT ;  /* 0x000000061900780c */ /* 0x000fe20003fc5270 */
[--C-:B------:R-:W-:Y:S01]  /*0b10*/  @P5 IMAD.MOV.U32 R18, RZ, RZ, R0.reuse ;  /* 0x000000ffff125224 */ /* 0x100fe200078e0000 */
[----:B------:R-:W-:Y:S01]  /*0b20*/  @P2 MOV R21, R0 ;  /* 0x0000000000152202 */ /* 0x000fe20000000f00 */
[--C-:B------:R-:W-:Y:S02]  /*0b30*/  @P4 IMAD.MOV.U32 R19, RZ, RZ, R0.reuse ;  /* 0x000000ffff134224 */ /* 0x100fe400078e0000 */
[--C-:B------:R-:W-:Y:S02]  /*0b40*/  @P3 IMAD.MOV.U32 R20, RZ, RZ, R0.reuse ;  /* 0x000000ffff143224 */ /* 0x100fe400078e0000 */
[----:B------:R-:W-:-:S06]  /*0b50*/  @P1 IMAD.MOV.U32 R22, RZ, RZ, R0 ;  /* 0x000000ffff161224 */ /* 0x000fcc00078e0000 */
[----:B------:R-:W-:Y:S05]  /*0b60*/  @P6 BRA `(.L_x_8) ;  /* 0xfffffffc00ac6947 */ /* 0x000fea000383ffff */
        /* <DEDUP_REMOVED lines=15> */
[----:B------:R-:W-:Y:S01]  /*0c60*/  @P4 IMAD.MOV.U32 R5, RZ, RZ, R12 ;  /* 0x000000ffff054224 */ /* 0x000fe200078e000c */
[----:B------:R-:W-:Y:S01]  /*0c70*/  @P4 MOV R0, R18 ;  /* 0x0000001200004202 */ /* 0x000fe20000000f00 */
[----:B------:R-:W-:Y:S01]  /*0c80*/  @P2 IMAD.MOV.U32 R5, RZ, RZ, R18 ;  /* 0x000000ffff052224 */ /* 0x000fe200078e0012 */
[----:B------:R-:W-:Y:S01]  /*0c90*/  ISETP.EQ.AND P4, PT, R7, 0x4, PT ;  /* 0x000000040700780c */ /* 0x000fe20003f82270 */
[--C-:B------:R-:W-:Y:S02]  /*0ca0*/  @P2 IMAD.MOV.U32 R0, RZ, RZ, R19.reuse ;  /* 0x000000ffff002224 */ /* 0x100fe400078e0013 */
[----:B------:R-:W-:Y:S02]  /*0cb0*/  @P1 IMAD.MOV.U32 R5, RZ, RZ, R19 ;  /* 0x000000ffff051224 */ /* 0x000fe400078e0013 */
[--C-:B------:R-:W-:Y:S01]  /*0cc0*/  @P1 IMAD.MOV.U32 R0, RZ, RZ, R20.reuse ;  /* 0x000000ffff001224 */ /* 0x100fe200078e0014 */
[----:B------:R-:W-:Y:S01]  /*0cd0*/  @P0 MOV R0, R21 ;  /* 0x0000001500000202 */ /* 0x000fe20000000f00 */
[----:B------:R-:W-:-:S02]  /*0ce0*/  @P0 IMAD.MOV.U32 R5, RZ, RZ, R20 ;  /* 0x000000ffff050224 */ /* 0x000fc400078e0014 */
[----:B------:R-:W-:Y:S02]  /*0cf0*/  @P3 IMAD.MOV.U32 R5, RZ, RZ, R21 ;  /* 0x000000ffff053224 */ /* 0x000fe400078e0015 */
[--C-:B------:R-:W-:Y:S02]  /*0d00*/  @P3 IMAD.MOV.U32 R0, RZ, RZ, R22.reuse ;  /* 0x000000ffff003224 */ /* 0x100fe400078e0016 */
[----:B------:R-:W-:Y:S02]  /*0d10*/  @P5 IMAD.MOV.U32 R5, RZ, RZ, R22 ;  /* 0x000000ffff055224 */ /* 0x000fe400078e0016 */
[--C-:B------:R-:W-:Y:S02]  /*0d20*/  @P5 IMAD.MOV.U32 R0, RZ, RZ, R23.reuse ;  /* 0x000000ffff005224 */ /* 0x100fe400078e0017 */
[----:B------:R-:W-:Y:S01]  /*0d30*/  @P4 IMAD.MOV.U32 R5, RZ, RZ, R23 ;  /* 0x000000ffff054224 */ /* 0x000fe200078e0017 */
[----:B------:R-:W-:Y:S06]  /*0d40*/  @!P6 BRA `(.L_x_10) ;  /* 0x00000000002ce947 */ /* 0x000fec0003800000 */
[----:B------:R-:W-:Y:S01]  /*0d50*/  @P2 MOV R6, R12 ;  /* 0x0000000c00062202 */ /* 0x000fe20000000f00 */
[----:B------:R-:W-:Y:S01]  /*0d60*/  @P1 IMAD.MOV.U32 R6, RZ, RZ, R18 ;  /* 0x000000ffff061224 */ /* 0x000fe200078e0012 */
[----:B------:R-:W-:Y:S01]  /*0d70*/  LOP3.LUT R4, R4, 0x1f, RZ, 0xc0, !PT ;  /* 0x0000001f04047812 */ /* 0x000fe200078ec0ff */
[----:B------:R-:W-:Y:S01]  /*0d80*/  @P0 IMAD.MOV.U32 R6, RZ, RZ, R19 ;  /* 0x000000ffff060224 */ /* 0x000fe200078e0013 */
[----:B------:R-:W-:Y:S01]  /*0d90*/  ISETP.EQ.AND P0, PT, R7, 0x8, PT ;  /* 0x000000080700780c */ /* 0x000fe20003f02270 */
[----:B------:R-:W-:Y:S01]  /*0da0*/  @P3 IMAD.MOV.U32 R6, RZ, RZ, R20 ;  /* 0x000000ffff063224 */ /* 0x000fe200078e0014 */
[----:B------:R-:W-:Y:S01]  /*0db0*/  SHF.L.W.U32.HI R0, R5, R4, R0 ;  /* 0x0000000405007219 */ /* 0x000fe20000010e00 */
[----:B------:R-:W-:Y:S02]  /*0dc0*/  @P5 IMAD.MOV.U32 R6, RZ, RZ, R21 ;  /* 0x000000ffff065224 */ /* 0x000fe400078e0015 */
[----:B------:R-:W-:-:S08]  /*0dd0*/  @P4 IMAD.MOV.U32 R6, RZ, RZ, R22 ;  /* 0x000000ffff064224 */ /* 0x000fd000078e0016 */
[----:B------:R-:W-:-:S04]  /*0de0*/  @P0 MOV R6, R23 ;  /* 0x0000001700060202 */ /* 0x000fc80000000f00 */
[----:B------:R-:W-:-:S07]  /*0df0*/  SHF.L.W.U32.HI R5, R6, R4, R5 ;  /* 0x0000000406057219 */ /* 0x000fce0000010e05 */
.L_x_10:
[----:B------:R-:W-:Y:S05]  /*0e00*/  BSYNC.RECONVERGENT B1 ;  /* 0x0000000000017941 */ /* 0x000fea0003800200 */
.L_x_9:
        /* <DEDUP_REMOVED lines=18> */
.L_x_7:
[----:B------:R-:W-:Y:S05]  /*0f30*/  BSYNC.RECONVERGENT B0 ;  /* 0x0000000000007941 */ /* 0x000fea0003800200 */
.L_x_6:
[----:B------:R-:W-:Y:S01]  /*0f40*/  FMUL R5, R0, R0 ;  /* 0x0000000000057220 */ /* 0x000fe20000400000 */
[C---:B------:R-:W-:Y:S01]  /*0f50*/  LOP3.LUT R4, R8.reuse, 0x1, RZ, 0xc0, !PT ;  /* 0x0000000108047812 */ /* 0x040fe200078ec0ff */
[----:B------:R-:W1:Y:S01]  /*0f60*/  LDCU UR5, c[0x0][0x38c] ;  /* 0x00007180ff0577ac */ /* 0x000e620008000800 */
[----:B------:R-:W-:Y:S02]  /*0f70*/  VIADD R8, R8, 0x1 ;  /* 0x0000000108087836 */ /* 0x000fe40000000000 */
[----:B------:R-:W-:Y:S01]  /*0f80*/  FFMA R16, R5, R16, -0.0013887860113754868507 ;  /* 0xbab607ed05107423 */ /* 0x000fe20000000010 */
[----:B------:R-:W-:Y:S01]  /*0f90*/  ISETP.NE.U32.AND P0, PT, R4, 0x1, PT ;  /* 0x000000010400780c */ /* 0x000fe20003f05070 */
[----:B------:R-:W-:Y:S01]  /*0fa0*/  UIADD3 UR4, UPT, UPT, UR4, 0x1, URZ ;  /* 0x0000000104047890 */ /* 0x000fe2000fffe0ff */
[----:B------:R-:W-:Y:S02]  /*0fb0*/  LOP3.LUT P1, RZ, R8, 0x2, RZ, 0xc0, !PT ;  /* 0x0000000208ff7812 */ /* 0x000fe4000782c0ff */
[----:B------:R-:W-:-:S02]  /*0fc0*/  FSEL R4, R15, 0.0083327032625675201416, P0 ;  /* 0x3c0885e40f047808 */ /* 0x000fc40000000000 */
[----:B------:R-:W-:Y:S02]  /*0fd0*/  FSEL R16, R16, -0.00019574658654164522886, P0 ;  /* 0xb94d415310107808 */ /* 0x000fe40000000000 */
[----:B------:R-:W-:Y:S02]  /*0fe0*/  FSEL R13, -R13, -0.16666662693023681641, P0 ;  /* 0xbe2aaaa80d0d7808 */ /* 0x000fe40000000100 */
[----:B------:R-:W-:Y:S01]  /*0ff0*/  FSEL R0, R0, 1, !P0 ;  /* 0x3f80000000007808 */ /* 0x000fe20004000000 */
[----:B------:R-:W-:Y:S01]  /*1000*/  FFMA R4, R5, R16, R4 ;  /* 0x0000001005047223 */ /* 0x000fe20000000004 */
[----:B-1----:R-:W-:-:S03]  /*1010*/  UISETP.NE.AND UP0, UPT, UR4, UR5, UPT ;  /* 0x000000050400728c */ /* 0x002fc6000bf05270 */
[C---:B------:R-:W-:Y:S01]  /*1020*/  FFMA R4, R5.reuse, R4, R13 ;  /* 0x0000000405047223 */ /* 0x040fe2000000000d */
[----:B------:R-:W-:-:S04]  /*1030*/  FFMA R5, R5, R0, RZ ;  /* 0x0000000005057223 */ /* 0x000fc800000000ff */
[----:B------:R-:W-:-:S04]  /*1040*/  FFMA R0, R5, R4, R0 ;  /* 0x0000000405007223 */ /* 0x000fc80000000000 */
[----:B------:R-:W-:-:S04]  /*1050*/  @P1 FADD R0, RZ, -R0 ;  /* 0x80000000ff001221 */ /* 0x000fc80000000000 */
[----:B------:R-:W-:Y:S01]  /*1060*/  FFMA R11, R14, R0, R11 ;  /* 0x000000000e0b7223 */ /* 0x000fe2000000000b */
[----:B------:R-:W-:Y:S06]  /*1070*/  BRA.U UP0, `(.L_x_11) ;  /* 0xfffffff100287547 */ /* 0x000fec000b83ffff */
.L_x_0:
[----:B------:R-:W-:Y:S01]  /*1080*/  STG.E desc[UR8][R2.64], R11 ;  /* 0x0000000b02007986 */ /* 0x000fe2000c101908 */
[----:B------:R-:W-:Y:S05]  /*1090*/  EXIT ;  /* 0x000000000000794d */ /* 0x000fea0003800000 */
.L_x_12:
[----:B------:R-:W-:-:S00]  /*10a0*/  BRA `(.L_x_12) ;  /* 0xfffffffc00fc7947 */ /* 0x000fc0000383ffff */
[----:B------:R-:W-:-:S00]  /*10b0*/  NOP ;  /* 0x0000000000007918 */ /* 0x000fc00000000000 */
        /* <DEDUP_REMOVED lines=12> */
.L_x_13:


//--------------------- .nv.global.init           --------------------------
	.section	.nv.global.init,"aw",@progbits
	.align	4
.nv.global.init:
	.type		__cudart_i2opi_f,@object
	.size		__cudart_i2opi_f,(.L_0 - __cudart_i2opi_f)
__cudart_i2opi_f:
        /*0000*/ 	.byte	0x41, 0x90, 0x43, 0x3c, 0x99, 0x95, 0x62, 0xdb, 0xc0, 0xdd, 0x34, 0xf5, 0xd1, 0x57, 0x27, 0xfc
        /*0010*/ 	.byte	0x29, 0x15, 0x44, 0x4e, 0x6e, 0x83, 0xf9, 0xa2
.L_0:


//--------------------- .nv.shared.reserved.0     --------------------------
	.section	.nv.shared.reserved.0,"aw",@nobits
	.weak		__nv_reservedSMEM_offset_0_alias
	.size		__nv_reservedSMEM_offset_0_alias, 0, 64
	.other		__nv_reservedSMEM_offset_0_alias,@"STO_CUDA_RESERVED_SHARED STV_DEFAULT"
__nv_reservedSMEM_offset_0_alias:
	.zero		0
	.zero		64


//--------------------- .nv.constant0._Z14compute_kernelPfii --------------------------
	.section	.nv.constant0._Z14compute_kernelPfii,"a",@progbits
	.sectionflags	@""
	.align	4
.nv.constant0._Z14compute_kernelPfii:
	.zero		912


//--------------------- SYMBOLS --------------------------

	.type		.nv.reservedSmem.offset0,@object
	.size		.nv.reservedSmem.offset0,0x4
